//
// Generated by NVIDIA NVVM Compiler
//
// Compiler Build ID: CL-36424714
// Cuda compilation tools, release 13.0, V13.0.88
// Based on NVVM 20.0.0
//

.version 9.0
.target sm_100
.address_size 64

	// .globl	_Z9block_sumIfEvPKT_PS0_m
.extern .shared .align 16 .b8 sdata[];

.visible .entry _Z9block_sumIfEvPKT_PS0_m(
	.param .u64 .ptr .align 1 _Z9block_sumIfEvPKT_PS0_m_param_0,
	.param .u64 .ptr .align 1 _Z9block_sumIfEvPKT_PS0_m_param_1,
	.param .u64 _Z9block_sumIfEvPKT_PS0_m_param_2
)
{
	.reg .pred 	%p<6>;
	.reg .b32 	%r<13>;
	.reg .b32 	%f<9>;
	.reg .b64 	%rd<11>;

	ld.param.u64 	%rd2, [_Z9block_sumIfEvPKT_PS0_m_param_0];
	ld.param.u64 	%rd3, [_Z9block_sumIfEvPKT_PS0_m_param_1];
	ld.param.u64 	%rd4, [_Z9block_sumIfEvPKT_PS0_m_param_2];
	mov.u32 	%r1, %ctaid.x;
	mov.u32 	%r12, %ntid.x;
	mov.u32 	%r3, %tid.x;
	mad.lo.s32 	%r7, %r1, %r12, %r3;
	cvt.u64.u32 	%rd1, %r7;
	setp.le.u64 	%p1, %rd4, %rd1;
	mov.f32 	%f8, 0f00000000;
	@%p1 bra 	$L__BB0_2;
	cvta.to.global.u64 	%rd5, %rd2;
	shl.b64 	%rd6, %rd1, 2;
	add.s64 	%rd7, %rd5, %rd6;
	ld.global.f32 	%f8, [%rd7];
$L__BB0_2:
	shl.b32 	%r8, %r3, 2;
	mov.u32 	%r9, sdata;
	add.s32 	%r4, %r9, %r8;
	st.shared.f32 	[%r4], %f8;
	bar.sync 	0;
	setp.lt.u32 	%p2, %r12, 2;
	@%p2 bra 	$L__BB0_6;
$L__BB0_3:
	shr.u32 	%r6, %r12, 1;
	setp.ge.u32 	%p3, %r3, %r6;
	@%p3 bra 	$L__BB0_5;
	shl.b32 	%r10, %r6, 2;
	add.s32 	%r11, %r4, %r10;
	ld.shared.f32 	%f4, [%r11];
	ld.shared.f32 	%f5, [%r4];
	add.f32 	%f6, %f4, %f5;
	st.shared.f32 	[%r4], %f6;
$L__BB0_5:
	bar.sync 	0;
	setp.gt.u32 	%p4, %r12, 3;
	mov.u32 	%r12, %r6;
	@%p4 bra 	$L__BB0_3;
$L__BB0_6:
	setp.ne.s32 	%p5, %r3, 0;
	@%p5 bra 	$L__BB0_8;
	ld.shared.f32 	%f7, [sdata];
	cvta.to.global.u64 	%rd8, %rd3;
	mul.wide.u32 	%rd9, %r1, 4;
	add.s64 	%rd10, %rd8, %rd9;
	st.global.f32 	[%rd10], %f7;
$L__BB0_8:
	ret;

}


// ===== COMPILED SASS (sm_100) =====

	.target	sm_100

	.elftype	@"ET_EXEC"


//--------------------- .note.nv.tkinfo           --------------------------
	.section	.note.nv.tkinfo,"",@"SHT_NOTE"
	.sectionflags	@"SHF_NOTE_NV_TKINFO"
	.tkinfo
        /*0018*/ 	.word	0x00000002
        /*0030*/ 	.string	""
        /*0030*/ 	.string	"ptxas"
        /*0030*/ 	.string	"Cuda compilation tools, release 13.0, V13.0.88"
        /*0030*/ 	.string	"Build cuda_13.0.r13.0/compiler.36424714_0"
        /*0030*/ 	.string	"-arch sm_100 -m 64 "



//--------------------- .note.nv.cuinfo           --------------------------
	.section	.note.nv.cuinfo,"",@"SHT_NOTE"
	.sectionflags	@"SHF_NOTE_NV_CUINFO"
        /*0018*/ 	.short	0x0002
        /*001a*/ 	.short	0x0064
        /*001c*/ 	.short	0x0082
	.zero		2


//--------------------- .nv.info                  --------------------------
	.section	.nv.info,"",@"SHT_CUDA_INFO"
	.align	4


	//----- nvinfo : EIATTR_REGCOUNT
	.align		4
        /*0000*/ 	.byte	0x04, 0x2f
        /*0002*/ 	.short	(.L_1 - .L_0)
	.align		4
.L_0:
        /*0004*/ 	.word	index@(_Z9block_sumIfEvPKT_PS0_m)
        /*0008*/ 	.word	0x0000000b


	//----- nvinfo : EIATTR_FRAME_SIZE
	.align		4
.L_1:
        /*000c*/ 	.byte	0x04, 0x11
        /*000e*/ 	.short	(.L_3 - .L_2)
	.align		4
.L_2:
        /*0010*/ 	.word	index@(_Z9block_sumIfEvPKT_PS0_m)
        /*0014*/ 	.word	0x00000000


	//----- nvinfo : EIATTR_MIN_STACK_SIZE
	.align		4
.L_3:
        /*0018*/ 	.byte	0x04, 0x12
        /*001a*/ 	.short	(.L_5 - .L_4)
	.align		4
.L_4:
        /*001c*/ 	.word	index@(_Z9block_sumIfEvPKT_PS0_m)
        /*0020*/ 	.word	0x00000000
.L_5:


//--------------------- .nv.compat                --------------------------
	.section	.nv.compat,"",@"SHT_CUDA_COMPAT_INFO"
	.align	4
        /*0000*/ 	.byte	0x02, 0x09, 0x00, 0x00, 0x02, 0x02, 0x01, 0x00, 0x02, 0x05, 0x05, 0x00, 0x03, 0x07, 0x01, 0x01
        /*0010*/ 	.byte	0x02, 0x03, 0x00, 0x00, 0x02, 0x06, 0x01, 0x00, 0x04, 0x0b, 0x08, 0x00, 0x09, 0x00, 0x00, 0x00
        /*0020*/ 	.byte	0x00, 0x00, 0x00, 0x00


//--------------------- .nv.info._Z9block_sumIfEvPKT_PS0_m --------------------------
	.section	.nv.info._Z9block_sumIfEvPKT_PS0_m,"",@"SHT_CUDA_INFO"
	.sectionflags	@""
	.align	4


	//----- nvinfo : EIATTR_CUDA_API_VERSION
	.align		4
        /*0000*/ 	.byte	0x04, 0x37
        /*0002*/ 	.short	(.L_7 - .L_6)
.L_6:
        /*0004*/ 	.word	0x00000082


	//----- nvinfo : EIATTR_KPARAM_INFO
	.align		4
.L_7:
        /*0008*/ 	.byte	0x04, 0x17
        /*000a*/ 	.short	(.L_9 - .L_8)
.L_8:
        /*000c*/ 	.word	0x00000000
        /*0010*/ 	.short	0x0002
        /*0012*/ 	.short	0x0010
        /*0014*/ 	.byte	0x00, 0xf0, 0x21, 0x00


	//----- nvinfo : EIATTR_KPARAM_INFO
	.align		4
.L_9:
        /*0018*/ 	.byte	0x04, 0x17
        /*001a*/ 	.short	(.L_11 - .L_10)
.L_10:
        /*001c*/ 	.word	0x00000000
        /*0020*/ 	.short	0x0001
        /*0022*/ 	.short	0x0008
        /*0024*/ 	.byte	0x00, 0xf5, 0x21, 0x00


	//----- nvinfo : EIATTR_KPARAM_INFO
	.align		4
.L_11:
        /*0028*/ 	.byte	0x04, 0x17
        /*002a*/ 	.short	(.L_13 - .L_12)
.L_12:
        /*002c*/ 	.word	0x00000000
        /*0030*/ 	.short	0x0000
        /*0032*/ 	.short	0x0000
        /*0034*/ 	.byte	0x00, 0xf5, 0x21, 0x00


	//----- nvinfo : EIATTR_SPARSE_MMA_MASK
	.align		4
.L_13:
        /*0038*/ 	.byte	0x03, 0x50
        /*003a*/ 	.short	0x0000


	//----- nvinfo : EIATTR_MAXREG_COUNT
	.align		4
        /*003c*/ 	.byte	0x03, 0x1b
        /*003e*/ 	.short	0x00ff


	//----- nvinfo : EIATTR_NUM_BARRIERS
	.align		4
        /*0040*/ 	.byte	0x02, 0x4c
        /*0042*/ 	.byte	0x01
	.zero		1


	//----- nvinfo : EIATTR_MERCURY_ISA_VERSION
	.align		4
        /*0044*/ 	.byte	0x03, 0x5f
        /*0046*/ 	.short	0x0101


	//----- nvinfo : EIATTR_VRC_CTA_INIT_COUNT
	.align		4
        /*0048*/ 	.byte	0x02, 0x4a
	.zero		1
	.zero		1


	//----- nvinfo : EIATTR_EXIT_INSTR_OFFSETS
	.align		4
        /*004c*/ 	.byte	0x04, 0x1c
        /*004e*/ 	.short	(.L_15 - .L_14)


	//   ....[0]....
.L_14:
        /*0050*/ 	.word	0x00000230


	//   ....[1]....
        /*0054*/ 	.word	0x000002b0


	//----- nvinfo : EIATTR_CBANK_PARAM_SIZE
	.align		4
.L_15:
        /*0058*/ 	.byte	0x03, 0x19
        /*005a*/ 	.short	0x0018


	//----- nvinfo : EIATTR_PARAM_CBANK
	.align		4
        /*005c*/ 	.byte	0x04, 0x0a
        /*005e*/ 	.short	(.L_17 - .L_16)
	.align		4
.L_16:
        /*0060*/ 	.word	index@(.nv.constant0._Z9block_sumIfEvPKT_PS0_m)
        /*0064*/ 	.short	0x0380
        /*0066*/ 	.short	0x0018


	//----- nvinfo : EIATTR_SW_WAR
	.align		4
.L_17:
        /*0068*/ 	.byte	0x04, 0x36
        /*006a*/ 	.short	(.L_19 - .L_18)
.L_18:
        /*006c*/ 	.word	0x00000008
.L_19:


//--------------------- .nv.callgraph             --------------------------
	.section	.nv.callgraph,"",@"SHT_CUDA_CALLGRAPH"
	.align	4
	.sectionentsize	8
	.align		4
        /*0000*/ 	.word	0x00000000
	.align		4
        /*0004*/ 	.word	0xffffffff
	.align		4
        /*0008*/ 	.word	0x00000000
	.align		4
        /*000c*/ 	.word	0xfffffffe
	.align		4
        /*0010*/ 	.word	0x00000000
	.align		4
        /*0014*/ 	.word	0xfffffffd
	.align		4
        /*0018*/ 	.word	0x00000000
	.align		4
        /*001c*/ 	.word	0xfffffffc


//--------------------- .text._Z9block_sumIfEvPKT_PS0_m --------------------------
	.section	.text._Z9block_sumIfEvPKT_PS0_m,"ax",@progbits
	.align	128
        .global         _Z9block_sumIfEvPKT_PS0_m
        .type           _Z9block_sumIfEvPKT_PS0_m,@function
        .size           _Z9block_sumIfEvPKT_PS0_m,(.L_x_3 - _Z9block_sumIfEvPKT_PS0_m)
        .other          _Z9block_sumIfEvPKT_PS0_m,@"STO_CUDA_ENTRY STV_DEFAULT"
_Z9block_sumIfEvPKT_PS0_m:
.text._Z9block_sumIfEvPKT_PS0_m:
[----:B------:R-:W-:Y:S01]  /*0000*/  LDC R1, c[0x0][0x37c] ;  /* 0x0000df00ff017b82 */ /* 0x000fe20000000800 */
[----:B------:R-:W0:Y:S01]  /*0010*/  S2R R7, SR_CTAID.X ;  /* 0x0000000000077919 */ /* 0x000e220000002500 */
[----:B------:R-:W0:Y:S01]  /*0020*/  LDCU UR8, c[0x0][0x360] ;  /* 0x00006c00ff0877ac */ /* 0x000e220008000800 */
[----:B------:R-:W-:Y:S01]  /*0030*/  IMAD.MOV.U32 R4, RZ, RZ, RZ ;  /* 0x000000ffff047224 */ /* 0x000fe200078e00ff */
[----:B------:R-:W0:Y:S01]  /*0040*/  S2R R6, SR_TID.X ;  /* 0x0000000000067919 */ /* 0x000e220000002100 */
[----:B------:R-:W1:Y:S01]  /*0050*/  LDCU.64 UR4, c[0x0][0x390] ;  /* 0x00007200ff0477ac */ /* 0x000e620008000a00 */
[----:B------:R-:W2:Y:S01]  /*0060*/  LDCU.64 UR6, c[0x0][0x358] ;  /* 0x00006b00ff0677ac */ /* 0x000ea20008000a00 */
[----:B0-----:R-:W-:-:S05]  /*0070*/  IMAD R0, R7, UR8, R6 ;  /* 0x0000000807007c24 */ /* 0x001fca000f8e0206 */
[----:B-1----:R-:W-:-:S04]  /*0080*/  ISETP.GE.U32.AND P0, PT, R0, UR4, PT ;  /* 0x0000000400007c0c */ /* 0x002fc8000bf06070 */
[----:B------:R-:W-:-:S13]  /*0090*/  ISETP.GE.U32.AND.EX P0, PT, RZ, UR5, PT, P0 ;  /* 0x00000005ff007c0c */ /* 0x000fda000bf06100 */
[----:B------:R-:W0:Y:S02]  /*00a0*/  @!P0 LDC.64 R2, c[0x0][0x380] ;  /* 0x0000e000ff028b82 */ /* 0x000e240000000a00 */
[----:B0-----:R-:W-:-:S04]  /*00b0*/  @!P0 LEA R2, P1, R0, R2, 0x2 ;  /* 0x0000000200028211 */ /* 0x001fc800078210ff */
[----:B------:R-:W-:-:S05]  /*00c0*/  @!P0 LEA.HI.X R3, R0, R3, RZ, 0x2, P1 ;  /* 0x0000000300038211 */ /* 0x000fca00008f14ff */
[----:B--2---:R-:W2:Y:S01]  /*00d0*/  @!P0 LDG.E R4, desc[UR6][R2.64] ;  /* 0x0000000602048981 */ /* 0x004ea2000c1e1900 */
[----:B------:R-:W0:Y:S01]  /*00e0*/  S2UR UR5, SR_CgaCtaId ;  /* 0x00000000000579c3 */ /* 0x000e220000008800 */
[----:B------:R-:W-:Y:S01]  /*00f0*/  IMAD.U32 R0, RZ, RZ, UR8 ;  /* 0x00000008ff007e24 */ /* 0x000fe2000f8e00ff */
[----:B------:R-:W-:Y:S01]  /*0100*/  UMOV UR4, 0x400 ;  /* 0x0000040000047882 */ /* 0x000fe20000000000 */
[----:B------:R-:W-:-:S03]  /*0110*/  ISETP.NE.AND P0, PT, R6, RZ, PT ;  /* 0x000000ff0600720c */ /* 0x000fc60003f05270 */
[----:B------:R-:W-:Y:S01]  /*0120*/  ISETP.GE.U32.AND P1, PT, R0, 0x2, PT ;  /* 0x000000020000780c */ /* 0x000fe20003f26070 */
[----:B0-----:R-:W-:-:S06]  /*0130*/  ULEA UR4, UR5, UR4, 0x18 ;  /* 0x0000000405047291 */ /* 0x001fcc000f8ec0ff */
[----:B------:R-:W-:-:S05]  /*0140*/  LEA R5, R6, UR4, 0x2 ;  /* 0x0000000406057c11 */ /* 0x000fca000f8e10ff */
[----:B--2---:R0:W-:Y:S01]  /*0150*/  STS [R5], R4 ;  /* 0x0000000405007388 */ /* 0x0041e20000000800 */
[----:B------:R-:W-:Y:S06]  /*0160*/  BAR.SYNC.DEFER_BLOCKING 0x0 ;  /* 0x0000000000007b1d */ /* 0x000fec0000010000 */
[----:B------:R-:W-:Y:S05]  /*0170*/  @!P1 BRA `(.L_x_0) ;  /* 0x00000000002c9947 */ /* 0x000fea0003800000 */
.L_x_1:
[----:B------:R-:W-:-:S04]  /*0180*/  SHF.R.U32.HI R8, RZ, 0x1, R0 ;  /* 0x00000001ff087819 */ /* 0x000fc80000011600 */
[----:B------:R-:W-:-:S13]  /*0190*/  ISETP.GE.U32.AND P1, PT, R6, R8, PT ;  /* 0x000000080600720c */ /* 0x000fda0003f26070 */
[----:B------:R-:W-:Y:S01]  /*01a0*/  @!P1 IMAD R2, R8, 0x4, R5 ;  /* 0x0000000408029824 */ /* 0x000fe200078e0205 */
[----:B------:R-:W-:Y:S05]  /*01b0*/  @!P1 LDS R3, [R5] ;  /* 0x0000000005039984 */ /* 0x000fea0000000800 */
[----:B------:R-:W0:Y:S02]  /*01c0*/  @!P1 LDS R2, [R2] ;  /* 0x0000000002029984 */ /* 0x000e240000000800 */
[----:B0-----:R-:W-:-:S05]  /*01d0*/  @!P1 FADD R4, R2, R3 ;  /* 0x0000000302049221 */ /* 0x001fca0000000000 */
[----:B------:R1:W-:Y:S01]  /*01e0*/  @!P1 STS [R5], R4 ;  /* 0x0000000405009388 */ /* 0x0003e20000000800 */
[----:B------:R-:W-:Y:S01]  /*01f0*/  BAR.SYNC.DEFER_BLOCKING 0x0 ;  /* 0x0000000000007b1d */ /* 0x000fe20000010000 */
[----:B------:R-:W-:Y:S01]  /*0200*/  ISETP.GT.U32.AND P1, PT, R0, 0x3, PT ;  /* 0x000000030000780c */ /* 0x000fe20003f24070 */
[----:B------:R-:W-:-:S12]  /*0210*/  IMAD.MOV.U32 R0, RZ, RZ, R8 ;  /* 0x000000ffff007224 */ /* 0x000fd800078e0008 */
[----:B-1----:R-:W-:Y:S05]  /*0220*/  @P1 BRA `(.L_x_1) ;  /* 0xfffffffc00d41947 */ /* 0x002fea000383ffff */
.L_x_0:
[----:B------:R-:W-:Y:S05]  /*0230*/  @P0 EXIT ;  /* 0x000000000000094d */ /* 0x000fea0003800000 */
[----:B------:R-:W1:Y:S01]  /*0240*/  S2UR UR5, SR_CgaCtaId ;  /* 0x00000000000579c3 */ /* 0x000e620000008800 */
[----:B------:R-:W-:-:S07]  /*0250*/  UMOV UR4, 0x400 ;  /* 0x0000040000047882 */ /* 0x000fce0000000000 */
[----:B------:R-:W2:Y:S01]  /*0260*/  LDC.64 R2, c[0x0][0x388] ;  /* 0x0000e200ff027b82 */ /* 0x000ea20000000a00 */
[----:B-1----:R-:W-:Y:S01]  /*0270*/  ULEA UR4, UR5, UR4, 0x18 ;  /* 0x0000000405047291 */ /* 0x002fe2000f8ec0ff */
[----:B--2---:R-:W-:-:S08]  /*0280*/  IMAD.WIDE.U32 R2, R7, 0x4, R2 ;  /* 0x0000000407027825 */ /* 0x004fd000078e0002 */
[----:B0-----:R-:W0:Y:S04]  /*0290*/  LDS R5, [UR4] ;  /* 0x00000004ff057984 */ /* 0x001e280008000800 */
[----:B0-----:R-:W-:Y:S01]  /*02a0*/  STG.E desc[UR6][R2.64], R5 ;  /* 0x0000000502007986 */ /* 0x001fe2000c101906 */
[----:B------:R-:W-:Y:S05]  /*02b0*/  EXIT ;  /* 0x000000000000794d */ /* 0x000fea0003800000 */
.L_x_2:
[----:B------:R-:W-:-:S00]  /*02c0*/  BRA `(.L_x_2) ;  /* 0xfffffffc00fc7947 */ /* 0x000fc0000383ffff */
[----:B------:R-:W-:-:S00]  /*02d0*/  NOP ;  /* 0x0000000000007918 */ /* 0x000fc00000000000 */
        /* <DEDUP_REMOVED lines=10> */
.L_x_3:


//--------------------- .nv.shared._Z9block_sumIfEvPKT_PS0_m --------------------------
	.section	.nv.shared._Z9block_sumIfEvPKT_PS0_m,"aw",@nobits
	.sectionflags	@""
	.align	16
	.zero		1024


//--------------------- .nv.shared.reserved.0     --------------------------
	.section	.nv.shared.reserved.0,"aw",@nobits
	.weak		__nv_reservedSMEM_offset_0_alias
	.size		__nv_reservedSMEM_offset_0_alias, 0, 64
	.other		__nv_reservedSMEM_offset_0_alias,@"STO_CUDA_RESERVED_SHARED STV_DEFAULT"
__nv_reservedSMEM_offset_0_alias:
	.zero		0
	.zero		64


//--------------------- .nv.constant0._Z9block_sumIfEvPKT_PS0_m --------------------------
	.section	.nv.constant0._Z9block_sumIfEvPKT_PS0_m,"a",@progbits
	.sectionflags	@""
	.align	4
.nv.constant0._Z9block_sumIfEvPKT_PS0_m:
	.zero		920


//--------------------- SYMBOLS --------------------------

	.type		.nv.reservedSmem.offset0,@object
	.size		.nv.reservedSmem.offset0,0x4
	.type		.nv.reservedSmem.cap,@object
	.size		.nv.reservedSmem.cap,0x4
